	.headerflags	@"EF_CUDA_TEXMODE_UNIFIED EF_CUDA_64BIT_ADDRESS EF_CUDA_ACCELERATORS EF_CUDA_SM90 EF_CUDA_VIRTUAL_SM(EF_CUDA_SM90)"
	.elftype	@"ET_EXEC"


//--------------------- .nv.info                  --------------------------
	.section	.nv.info,"",@"SHT_CUDA_INFO"
	.align	4


	//----- nvinfo : EIATTR_REGCOUNT
	.align		4
        /*0000*/ 	.byte	0x04, 0x2f
        /*0002*/ 	.short	(.L_1 - .L_0)
	.align		4
.L_0:
        /*0004*/ 	.word	index@(triton_poi_fused__to_copy_147)
        /*0008*/ 	.word	0x0000000a


	//----- nvinfo : EIATTR_MIN_STACK_SIZE
	.align		4
.L_1:
        /*000c*/ 	.byte	0x04, 0x12
        /*000e*/ 	.short	(.L_3 - .L_2)
	.align		4
.L_2:
        /*0010*/ 	.word	index@(triton_poi_fused__to_copy_147)
        /*0014*/ 	.word	0x00000000


	//----- nvinfo : EIATTR_FRAME_SIZE
	.align		4
.L_3:
        /*0018*/ 	.byte	0x04, 0x11
        /*001a*/ 	.short	(.L_5 - .L_4)
	.align		4
.L_4:
        /*001c*/ 	.word	index@(triton_poi_fused__to_copy_147)
        /*0020*/ 	.word	0x00000000


	//----- nvinfo : EIATTR_MIN_STACK_SIZE
	.align		4
.L_5:
        /*0024*/ 	.byte	0x04, 0x12
        /*0026*/ 	.short	(.L_7 - .L_6)
	.align		4
.L_6:
        /*0028*/ 	.word	index@(triton_poi_fused__to_copy_147)
        /*002c*/ 	.word	0x00000000
.L_7:


//--------------------- .nv.info.triton_poi_fused__to_copy_147 --------------------------
	.section	.nv.info.triton_poi_fused__to_copy_147,"",@"SHT_CUDA_INFO"
	.sectionflags	@""
	.align	4


	//----- nvinfo : EIATTR_CUDA_API_VERSION
	.align		4
        /*0000*/ 	.byte	0x04, 0x37
        /*0002*/ 	.short	(.L_9 - .L_8)
.L_8:
        /*0004*/ 	.word	0x0000007c


	//----- nvinfo : EIATTR_KPARAM_INFO
	.align		4
.L_9:
        /*0008*/ 	.byte	0x04, 0x17
        /*000a*/ 	.short	(.L_11 - .L_10)
.L_10:
        /*000c*/ 	.word	0x00000000
        /*0010*/ 	.short	0x0001
        /*0012*/ 	.short	0x0008
        /*0014*/ 	.byte	0x00, 0xf0, 0x11, 0x00


	//----- nvinfo : EIATTR_KPARAM_INFO
	.align		4
.L_11:
        /*0018*/ 	.byte	0x04, 0x17
        /*001a*/ 	.short	(.L_13 - .L_12)
.L_12:
        /*001c*/ 	.word	0x00000000
        /*0020*/ 	.short	0x0000
        /*0022*/ 	.short	0x0000
        /*0024*/ 	.byte	0x00, 0xf4, 0x21, 0x00


	//----- nvinfo : EIATTR_SPARSE_MMA_MASK
	.align		4
.L_13:
        /*0028*/ 	.byte	0x03, 0x50
        /*002a*/ 	.short	0x0000


	//----- nvinfo : EIATTR_MAXREG_COUNT
	.align		4
        /*002c*/ 	.byte	0x03, 0x1b
        /*002e*/ 	.short	0x00ff


	//----- nvinfo : EIATTR_EXIT_INSTR_OFFSETS
	.align		4
        /*0030*/ 	.byte	0x04, 0x1c
        /*0032*/ 	.short	(.L_15 - .L_14)


	//   ....[0]....
.L_14:
        /*0034*/ 	.word	0x00000170


	//   ....[1]....
        /*0038*/ 	.word	0x000001a0


	//----- nvinfo : EIATTR_REQNTID
	.align		4
.L_15:
        /*003c*/ 	.byte	0x04, 0x10
        /*003e*/ 	.short	(.L_17 - .L_16)
.L_16:
        /*0040*/ 	.word	0x00000020
        /*0044*/ 	.word	0x00000001
        /*0048*/ 	.word	0x00000001


	//----- nvinfo : EIATTR_CBANK_PARAM_SIZE
	.align		4
.L_17:
        /*004c*/ 	.byte	0x03, 0x19
        /*004e*/ 	.short	0x000c


	//----- nvinfo : EIATTR_PARAM_CBANK
	.align		4
        /*0050*/ 	.byte	0x04, 0x0a
        /*0052*/ 	.short	(.L_19 - .L_18)
	.align		4
.L_18:
        /*0054*/ 	.word	index@(.nv.constant0.triton_poi_fused__to_copy_147)
        /*0058*/ 	.short	0x0210
        /*005a*/ 	.short	0x000c


	//----- nvinfo : EIATTR_SW_WAR
	.align		4
.L_19:
        /*005c*/ 	.byte	0x04, 0x36
        /*005e*/ 	.short	(.L_21 - .L_20)
.L_20:
        /*0060*/ 	.word	0x00000008
.L_21:


//--------------------- .nv.callgraph             --------------------------
	.section	.nv.callgraph,"",@"SHT_CUDA_CALLGRAPH"
	.align	4
	.sectionentsize	8
	.align		4
        /*0000*/ 	.word	0x00000000
	.align		4
        /*0004*/ 	.word	0xffffffff
	.align		4
        /*0008*/ 	.word	0x00000000
	.align		4
        /*000c*/ 	.word	0xfffffffe
	.align		4
        /*0010*/ 	.word	0x00000000
	.align		4
        /*0014*/ 	.word	0xfffffffd
	.align		4
        /*0018*/ 	.word	0x00000000
	.align		4
        /*001c*/ 	.word	0xfffffffc


//--------------------- .text.triton_poi_fused__to_copy_147 --------------------------
	.section	.text.triton_poi_fused__to_copy_147,"ax",@progbits
	.align	128
        .global         triton_poi_fused__to_copy_147
        .type           triton_poi_fused__to_copy_147,@function
        .size           triton_poi_fused__to_copy_147,(.L_x_1 - triton_poi_fused__to_copy_147)
        .other          triton_poi_fused__to_copy_147,@"STO_CUDA_ENTRY STV_DEFAULT"
triton_poi_fused__to_copy_147:
.text.triton_poi_fused__to_copy_147:
[----:B------:R-:W0:Y:S02]  /*0000*/  LDC R1, c[0x0][0x28] ;  /* 0x00000a00ff017b82 */ /* 0x000e240000000800 */
[----:B------:R-:W1:Y:S01]  /*0010*/  S2R R0, SR_TID.X ;  /* 0x0000000000007919 */ /* 0x000e620000002100 */
[----:B------:R-:W-:Y:S01]  /*0020*/  IMAD.MOV.U32 R7, RZ, RZ, 0x3c800000 ;  /* 0x3c800000ff077424 */ /* 0x000fe200078e00ff */
[----:B------:R-:W2:Y:S01]  /*0030*/  S2R R5, SR_CTAID.X ;  /* 0x0000000000057919 */ /* 0x000ea20000002500 */
[----:B-1----:R-:W-:-:S05]  /*0040*/  IMAD.SHL.U32 R0, R0, 0x2, RZ ;  /* 0x0000000200007824 */ /* 0x002fca00078e00ff */
[----:B------:R-:W-:-:S05]  /*0050*/  LOP3.LUT R0, R0, 0x3e, RZ, 0xc0, !PT ;  /* 0x0000003e00007812 */ /* 0x000fca00078ec0ff */
[----:B--2---:R-:W-:-:S05]  /*0060*/  IMAD R5, R5, 0x40, R0 ;  /* 0x0000004005057824 */ /* 0x004fca00078e0200 */
[----:B------:R-:W-:Y:S02]  /*0070*/  IADD3 R0, R5, 0x1, RZ ;  /* 0x0000000105007810 */ /* 0x000fe40007ffe0ff */
[----:B------:R-:W-:Y:S02]  /*0080*/  I2FP.F32.S32 R2, R5 ;  /* 0x0000000500027245 */ /* 0x000fe40000201400 */
[----:B------:R-:W-:Y:S02]  /*0090*/  I2FP.F32.S32 R0, R0 ;  /* 0x0000000000007245 */ /* 0x000fe40000201400 */
[----:B------:R-:W-:Y:S01]  /*00a0*/  ISETP.GE.AND P0, PT, R5, 0x40, PT ;  /* 0x000000400500780c */ /* 0x000fe20003f06270 */
[----:B------:R-:W-:Y:S02]  /*00b0*/  FADD R2, R2, 0.5 ;  /* 0x3f00000002027421 */ /* 0x000fe40000000000 */
[----:B------:R-:W-:Y:S02]  /*00c0*/  FADD R0, R0, 0.5 ;  /* 0x3f00000000007421 */ /* 0x000fe40000000000 */
[----:B------:R-:W-:-:S02]  /*00d0*/  FFMA R4, R2, R7, -0.5 ;  /* 0xbf00000002047423 */ /* 0x000fc40000000007 */
[----:B------:R-:W1:Y:S01]  /*00e0*/  LDC.64 R2, c[0x0][0x210] ;  /* 0x00008400ff027b82 */ /* 0x000e620000000a00 */
[----:B------:R-:W-:Y:S02]  /*00f0*/  FFMA R0, R0, R7, -0.5 ;  /* 0xbf00000000007423 */ /* 0x000fe40000000007 */
[----:B------:R-:W-:-:S03]  /*0100*/  FMNMX R4, RZ, R4, !PT ;  /* 0x00000004ff047209 */ /* 0x000fc60007800000 */
[----:B------:R-:W-:-:S03]  /*0110*/  FMNMX R0, RZ, R0, !PT ;  /* 0x00000000ff007209 */ /* 0x000fc60007800000 */
[----:B------:R-:W2:Y:S08]  /*0120*/  F2I.TRUNC.NTZ R4, R4 ;  /* 0x0000000400047305 */ /* 0x000eb0000020f100 */
[----:B------:R-:W3:Y:S01]  /*0130*/  F2I.TRUNC.NTZ R6, R0 ;  /* 0x0000000000067305 */ /* 0x000ee2000020f100 */
[----:B-1----:R-:W-:Y:S01]  /*0140*/  IMAD.WIDE R2, R5, 0x8, R2 ;  /* 0x0000000805027825 */ /* 0x002fe200078e0202 */
[----:B--2---:R-:W-:-:S02]  /*0150*/  SHF.R.S32.HI R5, RZ, 0x1f, R4 ;  /* 0x0000001fff057819 */ /* 0x004fc40000011404 */
[----:B---3--:R-:W-:Y:S01]  /*0160*/  SHF.R.S32.HI R7, RZ, 0x1f, R6 ;  /* 0x0000001fff077819 */ /* 0x008fe20000011406 */
[----:B------:R-:W-:Y:S06]  /*0170*/  @P0 EXIT ;  /* 0x000000000000094d */ /* 0x000fec0003800000 */
[----:B------:R-:W-:Y:S02]  /*0180*/  ULDC.64 UR4, c[0x0][0x208] ;  /* 0x0000820000047ab9 */ /* 0x000fe40000000a00 */
[----:B------:R-:W-:Y:S01]  /*0190*/  STG.E.128 desc[UR4][R2.64], R4 ;  /* 0x0000000402007986 */ /* 0x000fe2000c101d04 */
[----:B------:R-:W-:Y:S05]  /*01a0*/  EXIT ;  /* 0x000000000000794d */ /* 0x000fea0003800000 */
.L_x_0:
[----:B------:R-:W-:-:S00]  /*01b0*/  BRA `(.L_x_0) ;  /* 0xfffffffc00fc7947 */ /* 0x000fc0000383ffff */
[----:B------:R-:W-:-:S00]  /*01c0*/  NOP ;  /* 0x0000000000007918 */ /* 0x000fc00000000000 */
        /* <DEDUP_REMOVED lines=11> */
.L_x_1:


//--------------------- .nv.constant0.triton_poi_fused__to_copy_147 --------------------------
	.section	.nv.constant0.triton_poi_fused__to_copy_147,"a",@progbits
	.sectionflags	@""
	.align	4
.nv.constant0.triton_poi_fused__to_copy_147:
	.zero		540
